	.headerflags	@"EF_CUDA_TEXMODE_UNIFIED EF_CUDA_64BIT_ADDRESS EF_CUDA_ACCELERATORS EF_CUDA_SM90 EF_CUDA_VIRTUAL_SM(EF_CUDA_SM90)"
	.elftype	@"ET_EXEC"


//--------------------- .nv.info                  --------------------------
	.section	.nv.info,"",@"SHT_CUDA_INFO"
	.align	4


	//----- nvinfo : EIATTR_REGCOUNT
	.align		4
        /*0000*/ 	.byte	0x04, 0x2f
        /*0002*/ 	.short	(.L_1 - .L_0)
	.align		4
.L_0:
        /*0004*/ 	.word	index@(triton_poi_fused_max_pool2d_with_indices_1)
        /*0008*/ 	.word	0x0000001d


	//----- nvinfo : EIATTR_MIN_STACK_SIZE
	.align		4
.L_1:
        /*000c*/ 	.byte	0x04, 0x12
        /*000e*/ 	.short	(.L_3 - .L_2)
	.align		4
.L_2:
        /*0010*/ 	.word	index@(triton_poi_fused_max_pool2d_with_indices_1)
        /*0014*/ 	.word	0x00000000


	//----- nvinfo : EIATTR_FRAME_SIZE
	.align		4
.L_3:
        /*0018*/ 	.byte	0x04, 0x11
        /*001a*/ 	.short	(.L_5 - .L_4)
	.align		4
.L_4:
        /*001c*/ 	.word	index@(triton_poi_fused_max_pool2d_with_indices_1)
        /*0020*/ 	.word	0x00000000


	//----- nvinfo : EIATTR_MIN_STACK_SIZE
	.align		4
.L_5:
        /*0024*/ 	.byte	0x04, 0x12
        /*0026*/ 	.short	(.L_7 - .L_6)
	.align		4
.L_6:
        /*0028*/ 	.word	index@(triton_poi_fused_max_pool2d_with_indices_1)
        /*002c*/ 	.word	0x00000000
.L_7:


//--------------------- .nv.info.triton_poi_fused_max_pool2d_with_indices_1 --------------------------
	.section	.nv.info.triton_poi_fused_max_pool2d_with_indices_1,"",@"SHT_CUDA_INFO"
	.sectionflags	@""
	.align	4


	//----- nvinfo : EIATTR_CUDA_API_VERSION
	.align		4
        /*0000*/ 	.byte	0x04, 0x37
        /*0002*/ 	.short	(.L_9 - .L_8)
.L_8:
        /*0004*/ 	.word	0x0000007c


	//----- nvinfo : EIATTR_KPARAM_INFO
	.align		4
.L_9:
        /*0008*/ 	.byte	0x04, 0x17
        /*000a*/ 	.short	(.L_11 - .L_10)
.L_10:
        /*000c*/ 	.word	0x00000000
        /*0010*/ 	.short	0x0003
        /*0012*/ 	.short	0x0018
        /*0014*/ 	.byte	0x00, 0xf0, 0x11, 0x00


	//----- nvinfo : EIATTR_KPARAM_INFO
	.align		4
.L_11:
        /*0018*/ 	.byte	0x04, 0x17
        /*001a*/ 	.short	(.L_13 - .L_12)
.L_12:
        /*001c*/ 	.word	0x00000000
        /*0020*/ 	.short	0x0002
        /*0022*/ 	.short	0x0010
        /*0024*/ 	.byte	0x00, 0xf4, 0x21, 0x00


	//----- nvinfo : EIATTR_KPARAM_INFO
	.align		4
.L_13:
        /*0028*/ 	.byte	0x04, 0x17
        /*002a*/ 	.short	(.L_15 - .L_14)
.L_14:
        /*002c*/ 	.word	0x00000000
        /*0030*/ 	.short	0x0001
        /*0032*/ 	.short	0x0008
        /*0034*/ 	.byte	0x00, 0xf4, 0x21, 0x00


	//----- nvinfo : EIATTR_KPARAM_INFO
	.align		4
.L_15:
        /*0038*/ 	.byte	0x04, 0x17
        /*003a*/ 	.short	(.L_17 - .L_16)
.L_16:
        /*003c*/ 	.word	0x00000000
        /*0040*/ 	.short	0x0000
        /*0042*/ 	.short	0x0000
        /*0044*/ 	.byte	0x00, 0xf4, 0x21, 0x00


	//----- nvinfo : EIATTR_SPARSE_MMA_MASK
	.align		4
.L_17:
        /*0048*/ 	.byte	0x03, 0x50
        /*004a*/ 	.short	0x0000


	//----- nvinfo : EIATTR_MAXREG_COUNT
	.align		4
        /*004c*/ 	.byte	0x03, 0x1b
        /*004e*/ 	.short	0x00ff


	//----- nvinfo : EIATTR_EXIT_INSTR_OFFSETS
	.align		4
        /*0050*/ 	.byte	0x04, 0x1c
        /*0052*/ 	.short	(.L_19 - .L_18)


	//   ....[0]....
.L_18:
        /*0054*/ 	.word	0x00000d50


	//----- nvinfo : EIATTR_REQNTID
	.align		4
.L_19:
        /*0058*/ 	.byte	0x04, 0x10
        /*005a*/ 	.short	(.L_21 - .L_20)
.L_20:
        /*005c*/ 	.word	0x00000100
        /*0060*/ 	.word	0x00000001
        /*0064*/ 	.word	0x00000001


	//----- nvinfo : EIATTR_CBANK_PARAM_SIZE
	.align		4
.L_21:
        /*0068*/ 	.byte	0x03, 0x19
        /*006a*/ 	.short	0x001c


	//----- nvinfo : EIATTR_PARAM_CBANK
	.align		4
        /*006c*/ 	.byte	0x04, 0x0a
        /*006e*/ 	.short	(.L_23 - .L_22)
	.align		4
.L_22:
        /*0070*/ 	.word	index@(.nv.constant0.triton_poi_fused_max_pool2d_with_indices_1)
        /*0074*/ 	.short	0x0210
        /*0076*/ 	.short	0x001c


	//----- nvinfo : EIATTR_SW_WAR
	.align		4
.L_23:
        /*0078*/ 	.byte	0x04, 0x36
        /*007a*/ 	.short	(.L_25 - .L_24)
.L_24:
        /*007c*/ 	.word	0x00000008
.L_25:


//--------------------- .nv.callgraph             --------------------------
	.section	.nv.callgraph,"",@"SHT_CUDA_CALLGRAPH"
	.align	4
	.sectionentsize	8
	.align		4
        /*0000*/ 	.word	0x00000000
	.align		4
        /*0004*/ 	.word	0xffffffff
	.align		4
        /*0008*/ 	.word	0x00000000
	.align		4
        /*000c*/ 	.word	0xfffffffe
	.align		4
        /*0010*/ 	.word	0x00000000
	.align		4
        /*0014*/ 	.word	0xfffffffd
	.align		4
        /*0018*/ 	.word	0x00000000
	.align		4
        /*001c*/ 	.word	0xfffffffc


//--------------------- .text.triton_poi_fused_max_pool2d_with_indices_1 --------------------------
	.section	.text.triton_poi_fused_max_pool2d_with_indices_1,"ax",@progbits
	.align	128
        .global         triton_poi_fused_max_pool2d_with_indices_1
        .type           triton_poi_fused_max_pool2d_with_indices_1,@function
        .size           triton_poi_fused_max_pool2d_with_indices_1,(.L_x_1 - triton_poi_fused_max_pool2d_with_indices_1)
        .other          triton_poi_fused_max_pool2d_with_indices_1,@"STO_CUDA_ENTRY STV_DEFAULT"
triton_poi_fused_max_pool2d_with_indices_1:
.text.triton_poi_fused_max_pool2d_with_indices_1:
[----:B------:R-:W-:Y:S01]  /*0000*/  LDC R1, c[0x0][0x28] ;  /* 0x00000a00ff017b82 */ /* 0x000fe20000000800 */
[----:B------:R-:W1:Y:S01]  /*0010*/  S2R R0, SR_TID.X ;  /* 0x0000000000007919 */ /* 0x000e620000002100 */
[----:B------:R-:W-:Y:S01]  /*0020*/  CS2R R20, SRZ ;  /* 0x0000000000147805 */ /* 0x000fe2000001ff00 */
[----:B------:R-:W-:Y:S01]  /*0030*/  IMAD.MOV.U32 R19, RZ, RZ, RZ ;  /* 0x000000ffff137224 */ /* 0x000fe200078e00ff */
[----:B------:R-:W-:Y:S01]  /*0040*/  ULDC.64 UR4, c[0x0][0x208] ;  /* 0x0000820000047ab9 */ /* 0x000fe20000000a00 */
[----:B------:R-:W2:Y:S01]  /*0050*/  S2R R5, SR_CTAID.X ;  /* 0x0000000000057919 */ /* 0x000ea20000002500 */
[----:B------:R-:W-:Y:S01]  /*0060*/  IMAD.MOV.U32 R16, RZ, RZ, RZ ;  /* 0x000000ffff107224 */ /* 0x000fe200078e00ff */
[----:B------:R-:W-:Y:S01]  /*0070*/  ULDC.64 UR6, c[0x0][0x220] ;  /* 0x0000880000067ab9 */ /* 0x000fe20000000a00 */
[----:B-1----:R-:W-:Y:S01]  /*0080*/  IMAD.SHL.U32 R0, R0, 0x2, RZ ;  /* 0x0000000200007824 */ /* 0x002fe200078e00ff */
[----:B--2---:R-:W-:-:S04]  /*0090*/  SHF.R.S32.HI R3, RZ, 0x16, R5 ;  /* 0x00000016ff037819 */ /* 0x004fc80000011405 */
[----:B------:R-:W-:Y:S02]  /*00a0*/  LOP3.LUT R0, R0, 0x1fe, RZ, 0xc0, !PT ;  /* 0x000001fe00007812 */ /* 0x000fe400078ec0ff */
[----:B------:R-:W-:-:S03]  /*00b0*/  SGXT R3, R3, 0x1 ;  /* 0x000000010303781a */ /* 0x000fc60000000200 */
[----:B------:R-:W-:-:S04]  /*00c0*/  IMAD R14, R5, 0x200, R0 ;  /* 0x00000200050e7824 */ /* 0x000fc800078e0200 */
[----:B------:R-:W-:Y:S01]  /*00d0*/  VIADD R12, R14, 0x1 ;  /* 0x000000010e0c7836 */ /* 0x000fe20000000000 */
[----:B------:R-:W-:-:S04]  /*00e0*/  LEA.HI R0, R3, R14, RZ, 0x7 ;  /* 0x0000000e03007211 */ /* 0x000fc800078f38ff */
[----:B------:R-:W-:Y:S02]  /*00f0*/  SHF.R.S32.HI R18, RZ, 0x7, R0 ;  /* 0x00000007ff127819 */ /* 0x000fe40000011400 */
[----:B------:R-:W-:Y:S02]  /*0100*/  LEA.HI R4, R3, R12, RZ, 0x7 ;  /* 0x0000000c03047211 */ /* 0x000fe400078f38ff */
[----:B------:R-:W-:Y:S01]  /*0110*/  LEA.HI R6, R18, R18, RZ, 0x7 ;  /* 0x0000001212067211 */ /* 0x000fe200078f38ff */
[----:B------:R-:W1:Y:S01]  /*0120*/  LDC.64 R2, c[0x0][0x210] ;  /* 0x00008400ff027b82 */ /* 0x000e620000000a00 */
[----:B------:R-:W-:Y:S01]  /*0130*/  LOP3.LUT R13, R0, 0xffffff80, RZ, 0xc0, !PT ;  /* 0xffffff80000d7812 */ /* 0x000fe200078ec0ff */
[----:B------:R-:W-:Y:S01]  /*0140*/  IMAD.SHL.U32 R15, R18, 0x200, RZ ;  /* 0x00000200120f7824 */ /* 0x000fe200078e00ff */
[----:B------:R-:W-:Y:S01]  /*0150*/  LOP3.LUT R7, R6, 0xffffff80, RZ, 0xc0, !PT ;  /* 0xffffff8006077812 */ /* 0x000fe200078ec0ff */
[----:B------:R-:W-:Y:S01]  /*0160*/  IMAD.MOV.U32 R0, RZ, RZ, RZ ;  /* 0x000000ffff007224 */ /* 0x000fe200078e00ff */
[----:B------:R-:W-:Y:S01]  /*0170*/  LOP3.LUT R5, R4, 0xffffff80, RZ, 0xc0, !PT ;  /* 0xffffff8004057812 */ /* 0x000fe200078ec0ff */
[----:B------:R-:W-:-:S02]  /*0180*/  IMAD.IADD R13, R14, 0x1, -R13 ;  /* 0x000000010e0d7824 */ /* 0x000fc400078e0a0d */
[----:B------:R-:W-:Y:S02]  /*0190*/  IMAD.IADD R18, R18, 0x1, -R7 ;  /* 0x0000000112127824 */ /* 0x000fe400078e0a07 */
[----:B------:R-:W-:Y:S02]  /*01a0*/  IMAD.IADD R12, R12, 0x1, -R5 ;  /* 0x000000010c0c7824 */ /* 0x000fe400078e0a05 */
[--C-:B------:R-:W-:Y:S01]  /*01b0*/  IMAD R17, R13, 0x2, R15.reuse ;  /* 0x000000020d117824 */ /* 0x100fe200078e020f */
[----:B------:R-:W-:Y:S01]  /*01c0*/  ISETP.GT.AND P1, PT, R18, RZ, PT ;  /* 0x000000ff1200720c */ /* 0x000fe20003f24270 */
[C---:B------:R-:W-:Y:S02]  /*01d0*/  IMAD R15, R12.reuse, 0x2, R15 ;  /* 0x000000020c0f7824 */ /* 0x040fe400078e020f */
[----:B------:R-:W-:Y:S01]  /*01e0*/  VIADD R5, R17, 0xfffffeff ;  /* 0xfffffeff11057836 */ /* 0x000fe20000000000 */
[----:B------:R-:W-:Y:S01]  /*01f0*/  ISETP.GT.AND P3, PT, R13, RZ, P1 ;  /* 0x000000ff0d00720c */ /* 0x000fe20000f64270 */
[----:B------:R-:W-:Y:S01]  /*0200*/  VIADD R9, R15, 0xfffffeff ;  /* 0xfffffeff0f097836 */ /* 0x000fe20000000000 */
[----:B------:R-:W-:Y:S01]  /*0210*/  ISETP.GT.AND P2, PT, R13, -0x1, P1 ;  /* 0xffffffff0d00780c */ /* 0x000fe20000f44270 */
[----:B------:R-:W-:Y:S01]  /*0220*/  VIADD R11, R15, 0xffffff00 ;  /* 0xffffff000f0b7836 */ /* 0x000fe20000000000 */
[C---:B------:R-:W-:Y:S01]  /*0230*/  ISETP.GT.AND P4, PT, R12.reuse, RZ, P1 ;  /* 0x000000ff0c00720c */ /* 0x040fe20000f84270 */
[----:B------:R-:W-:Y:S01]  /*0240*/  VIADD R7, R17, 0xffffff00 ;  /* 0xffffff0011077836 */ /* 0x000fe20000000000 */
[----:B------:R-:W-:Y:S01]  /*0250*/  ISETP.GT.AND P1, PT, R12, -0x1, P1 ;  /* 0xffffffff0c00780c */ /* 0x000fe20000f24270 */
[----:B-1----:R-:W-:-:S04]  /*0260*/  IMAD.WIDE R4, R5, 0x4, R2 ;  /* 0x0000000405047825 */ /* 0x002fc800078e0202 */
[--C-:B------:R-:W-:Y:S02]  /*0270*/  IMAD.WIDE R8, R9, 0x4, R2.reuse ;  /* 0x0000000409087825 */ /* 0x100fe400078e0202 */
[----:B------:R1:W2:Y:S02]  /*0280*/  @P3 LDG.E.EL R20, desc[UR4][R4.64] ;  /* 0x0000000404143981 */ /* 0x0002a4000c2e1900 */
[--C-:B------:R-:W-:Y:S02]  /*0290*/  IMAD.WIDE R10, R11, 0x4, R2.reuse ;  /* 0x000000040b0a7825 */ /* 0x100fe400078e0202 */
[----:B------:R-:W3:Y:S02]  /*02a0*/  @P4 LDG.E.EL R19, desc[UR4][R8.64] ;  /* 0x0000000408134981 */ /* 0x000ee4000c2e1900 */
[----:B------:R-:W-:Y:S02]  /*02b0*/  IMAD.WIDE R6, R7, 0x4, R2 ;  /* 0x0000000407067825 */ /* 0x000fe400078e0202 */
[----:B------:R4:W5:Y:S02]  /*02c0*/  @P1 LDG.E.EL R16, desc[UR4][R10.64] ;  /* 0x000000040a101981 */ /* 0x000964000c2e1900 */
[----:B------:R-:W-:-:S02]  /*02d0*/  VIADD R23, R15, 0xffffff01 ;  /* 0xffffff010f177836 */ /* 0x000fc40000000000 */
[----:B------:R-:W5:Y:S01]  /*02e0*/  @P2 LDG.E.EL R0, desc[UR4][R6.64] ;  /* 0x0000000406002981 */ /* 0x000f62000c2e1900 */
[----:B------:R-:W-:Y:S02]  /*02f0*/  VIADD R25, R17, 0xffffff01 ;  /* 0xffffff0111197836 */ /* 0x000fe40000000000 */
[----:B------:R-:W-:Y:S01]  /*0300*/  IMAD.WIDE R22, R23, 0x4, R2 ;  /* 0x0000000417167825 */ /* 0x000fe200078e0202 */
[----:B------:R-:W-:-:S03]  /*0310*/  ISETP.GT.AND P0, PT, R18, -0x1, PT ;  /* 0xffffffff1200780c */ /* 0x000fc60003f04270 */
[----:B------:R-:W-:Y:S01]  /*0320*/  IMAD.MOV.U32 R26, RZ, RZ, RZ ;  /* 0x000000ffff1a7224 */ /* 0x000fe200078e00ff */
[----:B------:R4:W5:Y:S01]  /*0330*/  @P1 LDG.E.EL R21, desc[UR4][R22.64] ;  /* 0x0000000416151981 */ /* 0x000962000c2e1900 */
[----:B------:R-:W-:Y:S01]  /*0340*/  IMAD.WIDE R24, R25, 0x4, R2 ;  /* 0x0000000419187825 */ /* 0x000fe200078e0202 */
[----:B------:R-:W-:-:S03]  /*0350*/  ISETP.GT.AND P6, PT, R13, RZ, P0 ;  /* 0x000000ff0d00720c */ /* 0x000fc600007c4270 */
[----:B-1----:R-:W-:Y:S01]  /*0360*/  VIADD R5, R17, 0xffffffff ;  /* 0xffffffff11057836 */ /* 0x002fe20000000000 */
[----:B------:R-:W5:Y:S01]  /*0370*/  @P2 LDG.E.EL R26, desc[UR4][R24.64] ;  /* 0x00000004181a2981 */ /* 0x000f62000c2e1900 */
[----:B----4-:R-:W-:Y:S02]  /*0380*/  CS2R R10, SRZ ;  /* 0x00000000000a7805 */ /* 0x010fe4000001ff00 */
[----:B------:R-:W-:Y:S01]  /*0390*/  IMAD.WIDE R4, R5, 0x4, R2 ;  /* 0x0000000405047825 */ /* 0x000fe200078e0202 */
[----:B------:R-:W-:-:S05]  /*03a0*/  ISETP.GT.AND P0, PT, R12, RZ, P0 ;  /* 0x000000ff0c00720c */ /* 0x000fca0000704270 */
[----:B------:R-:W4:Y:S01]  /*03b0*/  @P6 LDG.E.EL R10, desc[UR4][R4.64] ;  /* 0x00000004040a6981 */ /* 0x000f22000c2e1900 */
[----:B0-----:R-:W-:Y:S02]  /*03c0*/  IMAD.MOV.U32 R22, RZ, RZ, RZ ;  /* 0x000000ffff167224 */ /* 0x001fe400078e00ff */
[----:B------:R-:W-:-:S05]  /*03d0*/  IMAD.WIDE R8, R15, 0x4, R2 ;  /* 0x000000040f087825 */ /* 0x000fca00078e0202 */
[----:B------:R-:W4:Y:S01]  /*03e0*/  @P0 LDG.E.EL R22, desc[UR4][R8.64+-0x4] ;  /* 0xfffffc0408160981 */ /* 0x000f22000c2e1900 */
[----:B------:R-:W-:-:S04]  /*03f0*/  VIADD R7, R17, 0xff ;  /* 0x000000ff11077836 */ /* 0x000fc80000000000 */
[----:B------:R-:W-:-:S05]  /*0400*/  IMAD.WIDE R6, R7, 0x4, R2 ;  /* 0x0000000407067825 */ /* 0x000fca00078e0202 */
[----:B------:R0:W4:Y:S01]  /*0410*/  @P6 LDG.E.EL R11, desc[UR4][R6.64] ;  /* 0x00000004060b6981 */ /* 0x000122000c2e1900 */
[----:B------:R-:W-:Y:S01]  /*0420*/  LOP3.LUT R13, R18, R13, RZ, 0xfc, !PT ;  /* 0x0000000d120d7212 */ /* 0x000fe200078efcff */
[----:B0-----:R-:W-:Y:S01]  /*0430*/  IMAD.MOV.U32 R6, RZ, RZ, RZ ;  /* 0x000000ffff067224 */ /* 0x001fe200078e00ff */
[----:B--2---:R-:W-:Y:S02]  /*0440*/  SEL R23, R20, 0xff800000, P3 ;  /* 0xff80000014177807 */ /* 0x004fe40001800000 */
[----:B---3--:R-:W-:Y:S02]  /*0450*/  SEL R20, R19, 0xff800000, P4 ;  /* 0xff80000013147807 */ /* 0x008fe40002000000 */
[----:B-----5:R-:W-:Y:S02]  /*0460*/  SEL R19, R16, 0xff800000, P1 ;  /* 0xff80000010137807 */ /* 0x020fe40000800000 */
[----:B------:R-:W-:Y:S02]  /*0470*/  SEL R16, R0, 0xff800000, P2 ;  /* 0xff80000000107807 */ /* 0x000fe40001000000 */
[----:B------:R-:W-:-:S02]  /*0480*/  FSETP.GT.AND P4, PT, R19, R20, PT ;  /* 0x000000141300720b */ /* 0x000fc40003f84000 */
[----:B------:R-:W-:Y:S02]  /*0490*/  FSETP.GT.AND P5, PT, R16, R23, PT ;  /* 0x000000171000720b */ /* 0x000fe40003fa4000 */
[----:B------:R-:W-:-:S04]  /*04a0*/  SEL R4, R21, 0xff800000, P1 ;  /* 0xff80000015047807 */ /* 0x000fc80000800000 */
[----:B------:R-:W-:Y:S02]  /*04b0*/  FSETP.NAN.AND P1, PT, R4, R4, PT ;  /* 0x000000040400720b */ /* 0x000fe40003f28000 */
[----:B------:R-:W-:Y:S02]  /*04c0*/  SEL R5, R26, 0xff800000, P2 ;  /* 0xff8000001a057807 */ /* 0x000fe40001000000 */
[C---:B------:R-:W-:Y:S02]  /*04d0*/  FSETP.NAN.AND P2, PT, R19.reuse, R19, PT ;  /* 0x000000131300720b */ /* 0x040fe40003f48000 */
[----:B------:R-:W-:Y:S02]  /*04e0*/  FSETP.NAN.AND P3, PT, R16, R16, PT ;  /* 0x000000101000720b */ /* 0x000fe40003f68000 */
[----:B------:R-:W-:Y:S02]  /*04f0*/  @!P4 SEL R19, R19, R20, P2 ;  /* 0x000000141313c207 */ /* 0x000fe40001000000 */
[----:B------:R-:W-:-:S02]  /*0500*/  FSETP.NAN.AND P2, PT, R5, R5, PT ;  /* 0x000000050500720b */ /* 0x000fc40003f48000 */
[----:B------:R-:W-:Y:S02]  /*0510*/  @!P5 SEL R16, R16, R23, P3 ;  /* 0x000000171010d207 */ /* 0x000fe40001800000 */
[----:B------:R-:W-:Y:S02]  /*0520*/  FSETP.GEU.AND P3, PT, R19, R4, PT ;  /* 0x000000041300720b */ /* 0x000fe40003f6e000 */
[----:B----4-:R-:W-:Y:S02]  /*0530*/  SEL R10, R10, 0xff800000, P6 ;  /* 0xff8000000a0a7807 */ /* 0x010fe40003000000 */
[----:B------:R-:W-:Y:S02]  /*0540*/  @!P1 SEL R4, R4, R19, !P3 ;  /* 0x0000001304049207 */ /* 0x000fe40005800000 */
[----:B------:R-:W-:Y:S02]  /*0550*/  P2R R20, PR, RZ, 0x10 ;  /* 0x00000010ff147803 */ /* 0x000fe40000000000 */
[----:B------:R-:W-:-:S02]  /*0560*/  FSETP.NAN.AND P1, PT, R10, R10, PT ;  /* 0x0000000a0a00720b */ /* 0x000fc40003f28000 */
[----:B------:R-:W-:-:S04]  /*0570*/  FSETP.GEU.AND P4, PT, R16, R5, PT ;  /* 0x000000051000720b */ /* 0x000fc80003f8e000 */
[----:B------:R-:W-:Y:S02]  /*0580*/  @!P2 SEL R5, R5, R16, !P4 ;  /* 0x000000100505a207 */ /* 0x000fe40006000000 */
[----:B------:R-:W-:Y:S02]  /*0590*/  P2R R19, PR, RZ, 0x10 ;  /* 0x00000010ff137803 */ /* 0x000fe40000000000 */
[----:B------:R-:W-:Y:S02]  /*05a0*/  FSETP.GEU.AND P4, PT, R5, R10, PT ;  /* 0x0000000a0500720b */ /* 0x000fe40003f8e000 */
[----:B------:R-:W-:Y:S02]  /*05b0*/  SEL R7, R22, 0xff800000, P0 ;  /* 0xff80000016077807 */ /* 0x000fe40000000000 */
[----:B------:R-:W-:Y:S02]  /*05c0*/  @!P1 SEL R10, R10, R5, !P4 ;  /* 0x000000050a0a9207 */ /* 0x000fe40006000000 */
[----:B------:R-:W-:-:S02]  /*05d0*/  FSETP.NAN.AND P1, PT, R7, R7, PT ;  /* 0x000000070700720b */ /* 0x000fc40003f28000 */
[----:B------:R-:W-:-:S04]  /*05e0*/  FSETP.GEU.AND P2, PT, R4, R7, PT ;  /* 0x000000070400720b */ /* 0x000fc80003f4e000 */
[----:B------:R-:W-:-:S07]  /*05f0*/  P2R R21, PR, RZ, 0x4 ;  /* 0x00000004ff157803 */ /* 0x000fce0000000000 */
[----:B------:R-:W-:Y:S02]  /*0600*/  @!P1 SEL R7, R7, R4, !P2 ;  /* 0x0000000407079207 */ /* 0x000fe40005000000 */
[----:B------:R-:W-:Y:S01]  /*0610*/  ISETP.GT.AND P2, PT, R13, -0x1, PT ;  /* 0xffffffff0d00780c */ /* 0x000fe20003f44270 */
[----:B------:R-:W-:-:S12]  /*0620*/  IMAD.WIDE R4, R17, 0x4, R2 ;  /* 0x0000000411047825 */ /* 0x000fd800078e0202 */
[----:B------:R-:W2:Y:S01]  /*0630*/  @P2 LDG.E.EL R6, desc[UR4][R4.64] ;  /* 0x0000000404062981 */ /* 0x000ea2000c2e1900 */
[----:B------:R-:W-:Y:S02]  /*0640*/  SEL R0, R11, 0xff800000, P6 ;  /* 0xff8000000b007807 */ /* 0x000fe40003000000 */
[----:B------:R-:W-:Y:S02]  /*0650*/  P2R R16, PR, RZ, 0x10 ;  /* 0x00000010ff107803 */ /* 0x000fe40000000000 */
[----:B------:R-:W-:Y:S02]  /*0660*/  LOP3.LUT R12, R18, R12, RZ, 0xfc, !PT ;  /* 0x0000000c120c7212 */ /* 0x000fe400078efcff */
[----:B--2---:R-:W-:-:S04]  /*0670*/  SEL R11, R6, 0xff800000, P2 ;  /* 0xff800000060b7807 */ /* 0x004fc80001000000 */
[-C--:B------:R-:W-:Y:S02]  /*0680*/  FSETP.NAN.AND P1, PT, R11, R11.reuse, PT ;  /* 0x0000000b0b00720b */ /* 0x080fe40003f28000 */
[----:B------:R-:W-:Y:S01]  /*0690*/  FSETP.GEU.AND P4, PT, R10, R11, PT ;  /* 0x0000000b0a00720b */ /* 0x000fe20003f8e000 */
[----:B------:R-:W-:-:S10]  /*06a0*/  IMAD.MOV.U32 R6, RZ, RZ, RZ ;  /* 0x000000ffff067224 */ /* 0x000fd400078e00ff */
[----:B------:R-:W-:Y:S02]  /*06b0*/  @!P1 SEL R11, R11, R10, !P4 ;  /* 0x0000000a0b0b9207 */ /* 0x000fe40006000000 */
[----:B------:R-:W-:-:S13]  /*06c0*/  ISETP.GT.AND P1, PT, R12, -0x1, PT ;  /* 0xffffffff0c00780c */ /* 0x000fda0003f24270 */
[----:B------:R-:W2:Y:S01]  /*06d0*/  @P1 LDG.E.EL R6, desc[UR4][R8.64] ;  /* 0x0000000408061981 */ /* 0x000ea2000c2e1900 */
[----:B------:R-:W-:Y:S02]  /*06e0*/  P2R R13, PR, RZ, 0x10 ;  /* 0x00000010ff0d7803 */ /* 0x000fe40000000000 */
[----:B--2---:R-:W-:-:S04]  /*06f0*/  SEL R6, R6, 0xff800000, P1 ;  /* 0xff80000006067807 */ /* 0x004fc80000800000 */
[-C--:B------:R-:W-:Y:S02]  /*0700*/  FSETP.NAN.AND P6, PT, R6, R6.reuse, PT ;  /* 0x000000060600720b */ /* 0x080fe40003fc8000 */
[----:B------:R-:W-:-:S11]  /*0710*/  FSETP.GEU.AND P4, PT, R7, R6, PT ;  /* 0x000000060700720b */ /* 0x000fd60003f8e000 */
[----:B------:R-:W-:Y:S01]  /*0720*/  @!P6 SEL R6, R6, R7, !P4 ;  /* 0x000000070606e207 */ /* 0x000fe20006000000 */
[----:B------:R-:W-:-:S06]  /*0730*/  IMAD.MOV.U32 R7, RZ, RZ, RZ ;  /* 0x000000ffff077224 */ /* 0x000fcc00078e00ff */
        /* <DEDUP_REMOVED lines=8> */
[----:B------:R-:W-:Y:S01]  /*07c0*/  P2R R10, PR, RZ, 0x10 ;  /* 0x00000010ff0a7803 */ /* 0x000fe20000000000 */
[----:B------:R-:W-:-:S04]  /*07d0*/  VIADD R5, R15, 0xff ;  /* 0x000000ff0f057836 */ /* 0x000fc80000000000 */
[----:B------:R-:W-:Y:S01]  /*07e0*/  IMAD.WIDE R4, R5, 0x4, R2 ;  /* 0x0000000405047825 */ /* 0x000fe200078e0202 */
[----:B--2---:R-:W-:-:S04]  /*07f0*/  SEL R11, R11, 0xff800000, P1 ;  /* 0xff8000000b0b7807 */ /* 0x004fc80000800000 */
[-C--:B------:R-:W-:Y:S02]  /*0800*/  FSETP.NAN.AND P6, PT, R11, R11.reuse, PT ;  /* 0x0000000b0b00720b */ /* 0x080fe40003fc8000 */
[----:B------:R-:W-:-:S11]  /*0810*/  FSETP.GEU.AND P4, PT, R6, R11, PT ;  /* 0x0000000b0600720b */ /* 0x000fd60003f8e000 */
[----:B------:R-:W-:Y:S01]  /*0820*/  @!P6 SEL R11, R11, R6, !P4 ;  /* 0x000000060b0be207 */ /* 0x000fe20006000000 */
[----:B------:R-:W-:-:S06]  /*0830*/  IMAD.MOV.U32 R6, RZ, RZ, RZ ;  /* 0x000000ffff067224 */ /* 0x000fcc00078e00ff */
[----:B------:R-:W2:Y:S01]  /*0840*/  @P0 LDG.E.EL R6, desc[UR4][R4.64] ;  /* 0x0000000404060981 */ /* 0x000ea2000c2e1900 */
[----:B------:R-:W-:Y:S01]  /*0850*/  FSETP.NAN.AND P6, PT, R0, R0, PT ;  /* 0x000000000000720b */ /* 0x000fe20003fc8000 */
[----:B------:R-:W-:-:S04]  /*0860*/  VIADD R9, R17, 0x100 ;  /* 0x0000010011097836 */ /* 0x000fc80000000000 */
[----:B------:R-:W-:Y:S01]  /*0870*/  IMAD.WIDE R8, R9, 0x4, R2 ;  /* 0x0000000409087825 */ /* 0x000fe200078e0202 */
[----:B--2---:R-:W-:Y:S02]  /*0880*/  SEL R6, R6, 0xff800000, P0 ;  /* 0xff80000006067807 */ /* 0x004fe40000000000 */
[----:B------:R-:W-:-:S05]  /*0890*/  FSETP.GEU.AND P0, PT, R7, R0, PT ;  /* 0x000000000700720b */ /* 0x000fca0003f0e000 */
[----:B------:R-:W-:Y:S01]  /*08a0*/  @!P6 SEL R0, R0, R7, !P0 ;  /* 0x000000070000e207 */ /* 0x000fe20004000000 */
[----:B------:R-:W-:-:S06]  /*08b0*/  IMAD.MOV.U32 R7, RZ, RZ, RZ ;  /* 0x000000ffff077224 */ /* 0x000fcc00078e00ff */
[----:B------:R-:W2:Y:S01]  /*08c0*/  @P2 LDG.E.EL R7, desc[UR4][R8.64] ;  /* 0x0000000408072981 */ /* 0x000ea2000c2e1900 */
[----:B------:R-:W-:Y:S01]  /*08d0*/  P2R R18, PR, RZ, 0x10 ;  /* 0x00000010ff127803 */ /* 0x000fe20000000000 */
[----:B------:R-:W-:Y:S01]  /*08e0*/  VIADD R5, R15, 0x100 ;  /* 0x000001000f057836 */ /* 0x000fe20000000000 */
[----:B--2---:R-:W-:-:S04]  /*08f0*/  SEL R7, R7, 0xff800000, P2 ;  /* 0xff80000007077807 */ /* 0x004fc80001000000 */
[-C--:B------:R-:W-:Y:S02]  /*0900*/  FSETP.NAN.AND P4, PT, R7, R7.reuse, PT ;  /* 0x000000070700720b */ /* 0x080fe40003f88000 */
[----:B------:R-:W-:-:S11]  /*0910*/  FSETP.GEU.AND P6, PT, R0, R7, PT ;  /* 0x000000070000720b */ /* 0x000fd60003fce000 */
[----:B------:R-:W-:Y:S02]  /*0920*/  @!P4 SEL R7, R7, R0, !P6 ;  /* 0x000000000707c207 */ /* 0x000fe40007000000 */
[----:B------:R-:W-:Y:S02]  /*0930*/  SEL R0, RZ, 0x1, !P5 ;  /* 0x00000001ff007807 */ /* 0x000fe40006800000 */
[----:B------:R-:W-:Y:S02]  /*0940*/  FSETP.NAN.AND P5, PT, R6, R6, PT ;  /* 0x000000060600720b */ /* 0x000fe40003fa8000 */
[----:B------:R-:W-:-:S04]  /*0950*/  ISETP.NE.AND P4, PT, R20, RZ, PT ;  /* 0x000000ff1400720c */ /* 0x000fc80003f85270 */
[----:B------:R-:W-:Y:S02]  /*0960*/  SEL R4, RZ, 0x1, !P4 ;  /* 0x00000001ff047807 */ /* 0x000fe40006000000 */
[----:B------:R-:W-:-:S05]  /*0970*/  FSETP.GEU.AND P4, PT, R11, R6, PT ;  /* 0x000000060b00720b */ /* 0x000fca0003f8e000 */
[----:B------:R-:W-:Y:S02]  /*0980*/  @!P5 SEL R6, R6, R11, !P4 ;  /* 0x0000000b0606d207 */ /* 0x000fe40006000000 */
[----:B------:R-:W-:Y:S02]  /*0990*/  ISETP.NE.AND P5, PT, R19, RZ, PT ;  /* 0x000000ff1300720c */ /* 0x000fe40003fa5270 */
[----:B------:R-:W-:Y:S02]  /*09a0*/  SEL R8, R4, 0x2, P3 ;  /* 0x0000000204087807 */ /* 0x000fe40001800000 */
[----:B------:R-:W-:Y:S01]  /*09b0*/  SEL R11, R0, 0x2, P5 ;  /* 0x00000002000b7807 */ /* 0x000fe20002800000 */
[----:B------:R-:W-:Y:S02]  /*09c0*/  IMAD.MOV.U32 R0, RZ, RZ, RZ ;  /* 0x000000ffff007224 */ /* 0x000fe400078e00ff */
[----:B------:R-:W-:-:S05]  /*09d0*/  IMAD.WIDE R4, R5, 0x4, R2 ;  /* 0x0000000405047825 */ /* 0x000fca00078e0202 */
[----:B------:R-:W2:Y:S01]  /*09e0*/  @P1 LDG.E.EL R0, desc[UR4][R4.64] ;  /* 0x0000000404001981 */ /* 0x000ea2000c2e1900 */
[----:B------:R-:W-:Y:S02]  /*09f0*/  P2R R22, PR, RZ, 0x1 ;  /* 0x00000001ff167803 */ /* 0x000fe40000000000 */
[----:B------:R-:W-:-:S04]  /*0a00*/  ISETP.NE.AND P0, PT, R12, RZ, PT ;  /* 0x000000ff0c00720c */ /* 0x000fc80003f05270 */
[----:B------:R-:W-:Y:S02]  /*0a10*/  P2R R12, PR, RZ, 0x1 ;  /* 0x00000001ff0c7803 */ /* 0x000fe40000000000 */
[----:B------:R-:W-:-:S04]  /*0a20*/  ISETP.NE.AND P0, PT, R13, RZ, PT ;  /* 0x000000ff0d00720c */ /* 0x000fc80003f05270 */
[----:B------:R-:W-:Y:S02]  /*0a30*/  P2R R13, PR, RZ, 0x1 ;  /* 0x00000001ff0d7803 */ /* 0x000fe40000000000 */
[----:B------:R-:W-:-:S04]  /*0a40*/  ISETP.NE.AND P0, PT, R21, RZ, PT ;  /* 0x000000ff1500720c */ /* 0x000fc80003f05270 */
[----:B------:R-:W-:Y:S02]  /*0a50*/  P2R R21, PR, RZ, 0x1 ;  /* 0x00000001ff157803 */ /* 0x000fe40000000000 */
[----:B------:R-:W-:Y:S01]  /*0a60*/  ISETP.NE.AND P0, PT, R16, RZ, PT ;  /* 0x000000ff1000720c */ /* 0x000fe20003f05270 */
[----:B------:R-:W-:-:S03]  /*0a70*/  VIADD R9, R17, 0x101 ;  /* 0x0000010111097836 */ /* 0x000fc60000000000 */
[----:B------:R-:W-:Y:S02]  /*0a80*/  SEL R11, R11, 0x3, P0 ;  /* 0x000000030b0b7807 */ /* 0x000fe40000000000 */
[----:B------:R-:W-:-:S04]  /*0a90*/  ISETP.NE.AND P0, PT, R21, RZ, PT ;  /* 0x000000ff1500720c */ /* 0x000fc80003f05270 */
[----:B------:R-:W-:Y:S01]  /*0aa0*/  SEL R16, R8, 0x3, P0 ;  /* 0x0000000308107807 */ /* 0x000fe20000000000 */
[----:B------:R-:W-:Y:S01]  /*0ab0*/  IMAD.WIDE R8, R9, 0x4, R2 ;  /* 0x0000000409087825 */ /* 0x000fe200078e0202 */
[----:B--2---:R-:W-:-:S04]  /*0ac0*/  SEL R0, R0, 0xff800000, P1 ;  /* 0xff80000000007807 */ /* 0x004fc80000800000 */
[-C--:B------:R-:W-:Y:S02]  /*0ad0*/  FSETP.NAN.AND P3, PT, R0, R0.reuse, PT ;  /* 0x000000000000720b */ /* 0x080fe40003f68000 */
[----:B------:R-:W-:-:S11]  /*0ae0*/  FSETP.GEU.AND P5, PT, R6, R0, PT ;  /* 0x000000000600720b */ /* 0x000fd60003fae000 */
[----:B------:R-:W-:Y:S01]  /*0af0*/  @!P3 SEL R0, R0, R6, !P5 ;  /* 0x000000060000b207 */ /* 0x000fe20006800000 */
[----:B------:R-:W-:-:S06]  /*0b00*/  IMAD.MOV.U32 R6, RZ, RZ, RZ ;  /* 0x000000ffff067224 */ /* 0x000fcc00078e00ff */
[----:B------:R-:W2:Y:S01]  /*0b10*/  @P2 LDG.E.EL R6, desc[UR4][R8.64] ;  /* 0x0000000408062981 */ /* 0x000ea2000c2e1900 */
[----:B------:R-:W-:Y:S01]  /*0b20*/  ISETP.NE.AND P0, PT, R13, RZ, PT ;  /* 0x000000ff0d00720c */ /* 0x000fe20003f05270 */
[----:B------:R-:W-:Y:S01]  /*0b30*/  IMAD.MOV.U32 R5, RZ, RZ, RZ ;  /* 0x000000ffff057224 */ /* 0x000fe200078e00ff */
[----:B--2---:R-:W-:Y:S02]  /*0b40*/  SEL R4, R6, 0xff800000, P2 ;  /* 0xff80000006047807 */ /* 0x004fe40001000000 */
[----:B------:R-:W-:Y:S01]  /*0b50*/  SEL R6, R11, 0x4, P0 ;  /* 0x000000040b067807 */ /* 0x000fe20000000000 */
[----:B------:R-:W-:Y:S01]  /*0b60*/  VIADD R11, R15, 0x101 ;  /* 0x000001010f0b7836 */ /* 0x000fe20000000000 */
[----:B------:R-:W-:-:S03]  /*0b70*/  ISETP.NE.AND P2, PT, R10, RZ, PT ;  /* 0x000000ff0a00720c */ /* 0x000fc60003f45270 */
[----:B------:R-:W-:Y:S01]  /*0b80*/  IMAD.WIDE R10, R11, 0x4, R2 ;  /* 0x000000040b0a7825 */ /* 0x000fe200078e0202 */
[----:B------:R-:W-:Y:S01]  /*0b90*/  ISETP.NE.AND P0, PT, R12, RZ, PT ;  /* 0x000000ff0c00720c */ /* 0x000fe20003f05270 */
[----:B------:R-:W0:Y:S03]  /*0ba0*/  LDC.64 R2, c[0x0][0x218] ;  /* 0x00008600ff027b82 */ /* 0x000e260000000a00 */
[----:B------:R1:W2:Y:S01]  /*0bb0*/  @P1 LDG.E.EL R5, desc[UR4][R10.64] ;  /* 0x000000040a051981 */ /* 0x0002a2000c2e1900 */
[----:B------:R-:W-:Y:S02]  /*0bc0*/  SEL R16, R16, 0x4, P0 ;  /* 0x0000000410107807 */ /* 0x000fe40000000000 */
[----:B------:R-:W-:Y:S02]  /*0bd0*/  ISETP.NE.AND P3, PT, R18, RZ, PT ;  /* 0x000000ff1200720c */ /* 0x000fe40003f65270 */
[----:B------:R-:W-:-:S02]  /*0be0*/  ISETP.NE.AND P0, PT, R22, RZ, PT ;  /* 0x000000ff1600720c */ /* 0x000fc40003f05270 */
[----:B------:R-:W-:Y:S02]  /*0bf0*/  SEL R6, R6, 0x5, P2 ;  /* 0x0000000506067807 */ /* 0x000fe40001000000 */
[----:B------:R-:W-:Y:S02]  /*0c00*/  SEL R16, R16, 0x5, P3 ;  /* 0x0000000510107807 */ /* 0x000fe40001800000 */
[----:B------:R-:W-:Y:S02]  /*0c10*/  SEL R6, R6, 0x6, P0 ;  /* 0x0000000606067807 */ /* 0x000fe40000000000 */
[----:B------:R-:W-:Y:S02]  /*0c20*/  SEL R16, R16, 0x6, P4 ;  /* 0x0000000610107807 */ /* 0x000fe40002000000 */
[----:B------:R-:W-:Y:S02]  /*0c30*/  SEL R6, R6, 0x7, P6 ;  /* 0x0000000706067807 */ /* 0x000fe40003000000 */
[----:B------:R-:W-:-:S02]  /*0c40*/  FSETP.GEU.AND P2, PT, R7, R4, PT ;  /* 0x000000040700720b */ /* 0x000fc40003f4e000 */
[----:B------:R-:W-:Y:S02]  /*0c50*/  SEL R16, R16, 0x7, P5 ;  /* 0x0000000710107807 */ /* 0x000fe40002800000 */
[----:B------:R-:W-:Y:S02]  /*0c60*/  SEL R6, R6, 0x8, P2 ;  /* 0x0000000806067807 */ /* 0x000fe40001000000 */
[----:B------:R-:W-:Y:S02]  /*0c70*/  IADD3 R8, P4, R14, UR6, RZ ;  /* 0x000000060e087c10 */ /* 0x000fe4000ff9e0ff */
[----:B-1----:R-:W-:Y:S01]  /*0c80*/  LOP3.LUT R11, R6, 0xff, RZ, 0xc0, !PT ;  /* 0x000000ff060b7812 */ /* 0x002fe200078ec0ff */
[C---:B0-----:R-:W-:Y:S01]  /*0c90*/  IMAD.WIDE R2, R14.reuse, 0x4, R2 ;  /* 0x000000040e027825 */ /* 0x041fe200078e0202 */
[----:B------:R-:W-:Y:S02]  /*0ca0*/  LEA.HI.X.SX32 R9, R14, UR7, 0x1, P4 ;  /* 0x000000070e097c11 */ /* 0x000fe4000a0f0eff */
[----:B--2---:R-:W-:-:S02]  /*0cb0*/  SEL R5, R5, 0xff800000, P1 ;  /* 0xff80000005057807 */ /* 0x004fc40000800000 */
[----:B------:R-:W-:Y:S02]  /*0cc0*/  FSETP.NAN.AND P1, PT, R4, R4, PT ;  /* 0x000000040400720b */ /* 0x000fe40003f28000 */
[-C--:B------:R-:W-:Y:S02]  /*0cd0*/  FSETP.NAN.AND P0, PT, R5, R5.reuse, PT ;  /* 0x000000050500720b */ /* 0x080fe40003f08000 */
[----:B------:R-:W-:-:S04]  /*0ce0*/  FSETP.GEU.AND P3, PT, R0, R5, PT ;  /* 0x000000050000720b */ /* 0x000fc80003f6e000 */
[----:B------:R-:W-:-:S05]  /*0cf0*/  SEL R16, R16, 0x8, P3 ;  /* 0x0000000810107807 */ /* 0x000fca0001800000 */
[----:B------:R-:W-:Y:S01]  /*0d00*/  @!P1 SEL R4, R4, R7, !P2 ;  /* 0x0000000704049207 */ /* 0x000fe20005000000 */
[----:B------:R-:W-:Y:S01]  /*0d10*/  IMAD R11, R16, 0x100, R11 ;  /* 0x00000100100b7824 */ /* 0x000fe200078e020b */
[----:B------:R-:W-:-:S05]  /*0d20*/  @!P0 SEL R5, R5, R0, !P3 ;  /* 0x0000000005058207 */ /* 0x000fca0005800000 */
[----:B------:R-:W-:Y:S04]  /*0d30*/  STG.E.64 desc[UR4][R2.64], R4 ;  /* 0x0000000402007986 */ /* 0x000fe8000c101b04 */
[----:B------:R-:W-:Y:S01]  /*0d40*/  STG.E.U16 desc[UR4][R8.64], R11 ;  /* 0x0000000b08007986 */ /* 0x000fe2000c101504 */
[----:B------:R-:W-:Y:S05]  /*0d50*/  EXIT ;  /* 0x000000000000794d */ /* 0x000fea0003800000 */
.L_x_0:
[----:B------:R-:W-:-:S00]  /*0d60*/  BRA `(.L_x_0) ;  /* 0xfffffffc00fc7947 */ /* 0x000fc0000383ffff */
[----:B------:R-:W-:-:S00]  /*0d70*/  NOP ;  /* 0x0000000000007918 */ /* 0x000fc00000000000 */
        /* <DEDUP_REMOVED lines=8> */
.L_x_1:


//--------------------- .nv.constant0.triton_poi_fused_max_pool2d_with_indices_1 --------------------------
	.section	.nv.constant0.triton_poi_fused_max_pool2d_with_indices_1,"a",@progbits
	.sectionflags	@""
	.align	4
.nv.constant0.triton_poi_fused_max_pool2d_with_indices_1:
	.zero		556
